//
// Generated by NVIDIA NVVM Compiler
//
// Compiler Build ID: CL-36424714
// Cuda compilation tools, release 13.0, V13.0.88
// Based on NVVM 20.0.0
//

.version 9.0
.target sm_100
.address_size 64

	// .globl	_Z15operaciones_GPUiiPiS_S_

.visible .entry _Z15operaciones_GPUiiPiS_S_(
	.param .u32 _Z15operaciones_GPUiiPiS_S__param_0,
	.param .u32 _Z15operaciones_GPUiiPiS_S__param_1,
	.param .u64 .ptr .align 1 _Z15operaciones_GPUiiPiS_S__param_2,
	.param .u64 .ptr .align 1 _Z15operaciones_GPUiiPiS_S__param_3,
	.param .u64 .ptr .align 1 _Z15operaciones_GPUiiPiS_S__param_4
)
{
	.reg .b32 	%r<6>;
	.reg .b64 	%rd<7>;

	ld.param.u32 	%r1, [_Z15operaciones_GPUiiPiS_S__param_0];
	ld.param.u32 	%r2, [_Z15operaciones_GPUiiPiS_S__param_1];
	ld.param.u64 	%rd1, [_Z15operaciones_GPUiiPiS_S__param_2];
	ld.param.u64 	%rd2, [_Z15operaciones_GPUiiPiS_S__param_3];
	ld.param.u64 	%rd3, [_Z15operaciones_GPUiiPiS_S__param_4];
	cvta.to.global.u64 	%rd4, %rd3;
	cvta.to.global.u64 	%rd5, %rd2;
	cvta.to.global.u64 	%rd6, %rd1;
	add.s32 	%r3, %r2, %r1;
	st.global.u32 	[%rd6], %r3;
	sub.s32 	%r4, %r1, %r2;
	st.global.u32 	[%rd5], %r4;
	mul.lo.s32 	%r5, %r2, %r1;
	st.global.u32 	[%rd4], %r5;
	ret;

}


// ===== COMPILED SASS (sm_100) =====

	.target	sm_100

	.elftype	@"ET_EXEC"


//--------------------- .note.nv.tkinfo           --------------------------
	.section	.note.nv.tkinfo,"",@"SHT_NOTE"
	.sectionflags	@"SHF_NOTE_NV_TKINFO"
	.tkinfo
        /*0018*/ 	.word	0x00000002
        /*0030*/ 	.string	""
        /*0030*/ 	.string	"ptxas"
        /*0030*/ 	.string	"Cuda compilation tools, release 13.0, V13.0.88"
        /*0030*/ 	.string	"Build cuda_13.0.r13.0/compiler.36424714_0"
        /*0030*/ 	.string	"-arch sm_100 -m 64 "



//--------------------- .note.nv.cuinfo           --------------------------
	.section	.note.nv.cuinfo,"",@"SHT_NOTE"
	.sectionflags	@"SHF_NOTE_NV_CUINFO"
        /*0018*/ 	.short	0x0002
        /*001a*/ 	.short	0x0064
        /*001c*/ 	.short	0x0082
	.zero		2


//--------------------- .nv.info                  --------------------------
	.section	.nv.info,"",@"SHT_CUDA_INFO"
	.align	4


	//----- nvinfo : EIATTR_REGCOUNT
	.align		4
        /*0000*/ 	.byte	0x04, 0x2f
        /*0002*/ 	.short	(.L_1 - .L_0)
	.align		4
.L_0:
        /*0004*/ 	.word	index@(_Z15operaciones_GPUiiPiS_S_)
        /*0008*/ 	.word	0x00000010


	//----- nvinfo : EIATTR_FRAME_SIZE
	.align		4
.L_1:
        /*000c*/ 	.byte	0x04, 0x11
        /*000e*/ 	.short	(.L_3 - .L_2)
	.align		4
.L_2:
        /*0010*/ 	.word	index@(_Z15operaciones_GPUiiPiS_S_)
        /*0014*/ 	.word	0x00000000


	//----- nvinfo : EIATTR_MIN_STACK_SIZE
	.align		4
.L_3:
        /*0018*/ 	.byte	0x04, 0x12
        /*001a*/ 	.short	(.L_5 - .L_4)
	.align		4
.L_4:
        /*001c*/ 	.word	index@(_Z15operaciones_GPUiiPiS_S_)
        /*0020*/ 	.word	0x00000000
.L_5:


//--------------------- .nv.compat                --------------------------
	.section	.nv.compat,"",@"SHT_CUDA_COMPAT_INFO"
	.align	4
        /*0000*/ 	.byte	0x02, 0x09, 0x00, 0x00, 0x02, 0x02, 0x01, 0x00, 0x02, 0x05, 0x05, 0x00, 0x03, 0x07, 0x01, 0x01
        /*0010*/ 	.byte	0x02, 0x03, 0x00, 0x00, 0x02, 0x06, 0x01, 0x00, 0x04, 0x0b, 0x08, 0x00, 0x09, 0x00, 0x00, 0x00
        /*0020*/ 	.byte	0x00, 0x00, 0x00, 0x00


//--------------------- .nv.info._Z15operaciones_GPUiiPiS_S_ --------------------------
	.section	.nv.info._Z15operaciones_GPUiiPiS_S_,"",@"SHT_CUDA_INFO"
	.sectionflags	@""
	.align	4


	//----- nvinfo : EIATTR_CUDA_API_VERSION
	.align		4
        /*0000*/ 	.byte	0x04, 0x37
        /*0002*/ 	.short	(.L_7 - .L_6)
.L_6:
        /*0004*/ 	.word	0x00000082


	//----- nvinfo : EIATTR_KPARAM_INFO
	.align		4
.L_7:
        /*0008*/ 	.byte	0x04, 0x17
        /*000a*/ 	.short	(.L_9 - .L_8)
.L_8:
        /*000c*/ 	.word	0x00000000
        /*0010*/ 	.short	0x0004
        /*0012*/ 	.short	0x0018
        /*0014*/ 	.byte	0x00, 0xf5, 0x21, 0x00


	//----- nvinfo : EIATTR_KPARAM_INFO
	.align		4
.L_9:
        /*0018*/ 	.byte	0x04, 0x17
        /*001a*/ 	.short	(.L_11 - .L_10)
.L_10:
        /*001c*/ 	.word	0x00000000
        /*0020*/ 	.short	0x0003
        /*0022*/ 	.short	0x0010
        /*0024*/ 	.byte	0x00, 0xf5, 0x21, 0x00


	//----- nvinfo : EIATTR_KPARAM_INFO
	.align		4
.L_11:
        /*0028*/ 	.byte	0x04, 0x17
        /*002a*/ 	.short	(.L_13 - .L_12)
.L_12:
        /*002c*/ 	.word	0x00000000
        /*0030*/ 	.short	0x0002
        /*0032*/ 	.short	0x0008
        /*0034*/ 	.byte	0x00, 0xf5, 0x21, 0x00


	//----- nvinfo : EIATTR_KPARAM_INFO
	.align		4
.L_13:
        /*0038*/ 	.byte	0x04, 0x17
        /*003a*/ 	.short	(.L_15 - .L_14)
.L_14:
        /*003c*/ 	.word	0x00000000
        /*0040*/ 	.short	0x0001
        /*0042*/ 	.short	0x0004
        /*0044*/ 	.byte	0x00, 0xf0, 0x11, 0x00


	//----- nvinfo : EIATTR_KPARAM_INFO
	.align		4
.L_15:
        /*0048*/ 	.byte	0x04, 0x17
        /*004a*/ 	.short	(.L_17 - .L_16)
.L_16:
        /*004c*/ 	.word	0x00000000
        /*0050*/ 	.short	0x0000
        /*0052*/ 	.short	0x0000
        /*0054*/ 	.byte	0x00, 0xf0, 0x11, 0x00


	//----- nvinfo : EIATTR_SPARSE_MMA_MASK
	.align		4
.L_17:
        /*0058*/ 	.byte	0x03, 0x50
        /*005a*/ 	.short	0x0000


	//----- nvinfo : EIATTR_MAXREG_COUNT
	.align		4
        /*005c*/ 	.byte	0x03, 0x1b
        /*005e*/ 	.short	0x00ff


	//----- nvinfo : EIATTR_MERCURY_ISA_VERSION
	.align		4
        /*0060*/ 	.byte	0x03, 0x5f
        /*0062*/ 	.short	0x0101


	//----- nvinfo : EIATTR_VRC_CTA_INIT_COUNT
	.align		4
        /*0064*/ 	.byte	0x02, 0x4a
	.zero		1
	.zero		1


	//----- nvinfo : EIATTR_EXIT_INSTR_OFFSETS
	.align		4
        /*0068*/ 	.byte	0x04, 0x1c
        /*006a*/ 	.short	(.L_19 - .L_18)


	//   ....[0]....
.L_18:
        /*006c*/ 	.word	0x000000c0


	//----- nvinfo : EIATTR_CBANK_PARAM_SIZE
	.align		4
.L_19:
        /*0070*/ 	.byte	0x03, 0x19
        /*0072*/ 	.short	0x0020


	//----- nvinfo : EIATTR_PARAM_CBANK
	.align		4
        /*0074*/ 	.byte	0x04, 0x0a
        /*0076*/ 	.short	(.L_21 - .L_20)
	.align		4
.L_20:
        /*0078*/ 	.word	index@(.nv.constant0._Z15operaciones_GPUiiPiS_S_)
        /*007c*/ 	.short	0x0380
        /*007e*/ 	.short	0x0020


	//----- nvinfo : EIATTR_SW_WAR
	.align		4
.L_21:
        /*0080*/ 	.byte	0x04, 0x36
        /*0082*/ 	.short	(.L_23 - .L_22)
.L_22:
        /*0084*/ 	.word	0x00000008
.L_23:


//--------------------- .nv.callgraph             --------------------------
	.section	.nv.callgraph,"",@"SHT_CUDA_CALLGRAPH"
	.align	4
	.sectionentsize	8
	.align		4
        /*0000*/ 	.word	0x00000000
	.align		4
        /*0004*/ 	.word	0xffffffff
	.align		4
        /*0008*/ 	.word	0x00000000
	.align		4
        /*000c*/ 	.word	0xfffffffe
	.align		4
        /*0010*/ 	.word	0x00000000
	.align		4
        /*0014*/ 	.word	0xfffffffd
	.align		4
        /*0018*/ 	.word	0x00000000
	.align		4
        /*001c*/ 	.word	0xfffffffc


//--------------------- .text._Z15operaciones_GPUiiPiS_S_ --------------------------
	.section	.text._Z15operaciones_GPUiiPiS_S_,"ax",@progbits
	.align	128
        .global         _Z15operaciones_GPUiiPiS_S_
        .type           _Z15operaciones_GPUiiPiS_S_,@function
        .size           _Z15operaciones_GPUiiPiS_S_,(.L_x_1 - _Z15operaciones_GPUiiPiS_S_)
        .other          _Z15operaciones_GPUiiPiS_S_,@"STO_CUDA_ENTRY STV_DEFAULT"
_Z15operaciones_GPUiiPiS_S_:
.text._Z15operaciones_GPUiiPiS_S_:
[----:B------:R-:W-:Y:S08]  /*0000*/  LDC R1, c[0x0][0x37c] ;  /* 0x0000df00ff017b82 */ /* 0x000ff00000000800 */
[----:B------:R-:W0:Y:S01]  /*0010*/  LDC.64 R12, c[0x0][0x380] ;  /* 0x0000e000ff0c7b82 */ /* 0x000e220000000a00 */
[----:B------:R-:W1:Y:S07]  /*0020*/  LDCU.64 UR4, c[0x0][0x358] ;  /* 0x00006b00ff0477ac */ /* 0x000e6e0008000a00 */
[----:B------:R-:W1:Y:S08]  /*0030*/  LDC.64 R2, c[0x0][0x388] ;  /* 0x0000e200ff027b82 */ /* 0x000e700000000a00 */
[----:B------:R-:W2:Y:S08]  /*0040*/  LDC.64 R4, c[0x0][0x390] ;  /* 0x0000e400ff047b82 */ /* 0x000eb00000000a00 */
[----:B------:R-:W3:Y:S01]  /*0050*/  LDC.64 R6, c[0x0][0x398] ;  /* 0x0000e600ff067b82 */ /* 0x000ee20000000a00 */
[----:B0-----:R-:W-:-:S02]  /*0060*/  IADD3 R9, PT, PT, R13, R12, RZ ;  /* 0x0000000c0d097210 */ /* 0x001fc40007ffe0ff */
[CC--:B------:R-:W-:Y:S01]  /*0070*/  IADD3 R11, PT, PT, -R13.reuse, R12.reuse, RZ ;  /* 0x0000000c0d0b7210 */ /* 0x0c0fe20007ffe1ff */
[----:B------:R-:W-:Y:S02]  /*0080*/  IMAD R13, R13, R12, RZ ;  /* 0x0000000c0d0d7224 */ /* 0x000fe400078e02ff */
[----:B-1----:R-:W-:Y:S04]  /*0090*/  STG.E desc[UR4][R2.64], R9 ;  /* 0x0000000902007986 */ /* 0x002fe8000c101904 */
[----:B--2---:R-:W-:Y:S04]  /*00a0*/  STG.E desc[UR4][R4.64], R11 ;  /* 0x0000000b04007986 */ /* 0x004fe8000c101904 */
[----:B---3--:R-:W-:Y:S01]  /*00b0*/  STG.E desc[UR4][R6.64], R13 ;  /* 0x0000000d06007986 */ /* 0x008fe2000c101904 */
[----:B------:R-:W-:Y:S05]  /*00c0*/  EXIT ;  /* 0x000000000000794d */ /* 0x000fea0003800000 */
.L_x_0:
[----:B------:R-:W-:-:S00]  /*00d0*/  BRA `(.L_x_0) ;  /* 0xfffffffc00fc7947 */ /* 0x000fc0000383ffff */
[----:B------:R-:W-:-:S00]  /*00e0*/  NOP ;  /* 0x0000000000007918 */ /* 0x000fc00000000000 */
        /* <DEDUP_REMOVED lines=9> */
.L_x_1:


//--------------------- .nv.shared.reserved.0     --------------------------
	.section	.nv.shared.reserved.0,"aw",@nobits
	.weak		__nv_reservedSMEM_offset_0_alias
	.size		__nv_reservedSMEM_offset_0_alias, 0, 64
	.other		__nv_reservedSMEM_offset_0_alias,@"STO_CUDA_RESERVED_SHARED STV_DEFAULT"
__nv_reservedSMEM_offset_0_alias:
	.zero		0
	.zero		64


//--------------------- .nv.constant0._Z15operaciones_GPUiiPiS_S_ --------------------------
	.section	.nv.constant0._Z15operaciones_GPUiiPiS_S_,"a",@progbits
	.sectionflags	@""
	.align	4
.nv.constant0._Z15operaciones_GPUiiPiS_S_:
	.zero		928


//--------------------- SYMBOLS --------------------------

	.type		.nv.reservedSmem.offset0,@object
	.size		.nv.reservedSmem.offset0,0x4
